	.headerflags	@"EF_CUDA_TEXMODE_UNIFIED EF_CUDA_64BIT_ADDRESS EF_CUDA_ACCELERATORS EF_CUDA_SM90 EF_CUDA_VIRTUAL_SM(EF_CUDA_SM90)"
	.elftype	@"ET_EXEC"


//--------------------- .nv.info                  --------------------------
	.section	.nv.info,"",@"SHT_CUDA_INFO"
	.align	4


	//----- nvinfo : EIATTR_REGCOUNT
	.align		4
        /*0000*/ 	.byte	0x04, 0x2f
        /*0002*/ 	.short	(.L_1 - .L_0)
	.align		4
.L_0:
        /*0004*/ 	.word	index@(triton_poi_fused_mul_0)
        /*0008*/ 	.word	0x0000000a


	//----- nvinfo : EIATTR_MIN_STACK_SIZE
	.align		4
.L_1:
        /*000c*/ 	.byte	0x04, 0x12
        /*000e*/ 	.short	(.L_3 - .L_2)
	.align		4
.L_2:
        /*0010*/ 	.word	index@(triton_poi_fused_mul_0)
        /*0014*/ 	.word	0x00000000


	//----- nvinfo : EIATTR_FRAME_SIZE
	.align		4
.L_3:
        /*0018*/ 	.byte	0x04, 0x11
        /*001a*/ 	.short	(.L_5 - .L_4)
	.align		4
.L_4:
        /*001c*/ 	.word	index@(triton_poi_fused_mul_0)
        /*0020*/ 	.word	0x00000000


	//----- nvinfo : EIATTR_MIN_STACK_SIZE
	.align		4
.L_5:
        /*0024*/ 	.byte	0x04, 0x12
        /*0026*/ 	.short	(.L_7 - .L_6)
	.align		4
.L_6:
        /*0028*/ 	.word	index@(triton_poi_fused_mul_0)
        /*002c*/ 	.word	0x00000000
.L_7:


//--------------------- .nv.info.triton_poi_fused_mul_0 --------------------------
	.section	.nv.info.triton_poi_fused_mul_0,"",@"SHT_CUDA_INFO"
	.sectionflags	@""
	.align	4


	//----- nvinfo : EIATTR_CUDA_API_VERSION
	.align		4
        /*0000*/ 	.byte	0x04, 0x37
        /*0002*/ 	.short	(.L_9 - .L_8)
.L_8:
        /*0004*/ 	.word	0x0000007c


	//----- nvinfo : EIATTR_KPARAM_INFO
	.align		4
.L_9:
        /*0008*/ 	.byte	0x04, 0x17
        /*000a*/ 	.short	(.L_11 - .L_10)
.L_10:
        /*000c*/ 	.word	0x00000000
        /*0010*/ 	.short	0x0002
        /*0012*/ 	.short	0x0010
        /*0014*/ 	.byte	0x00, 0xf0, 0x11, 0x00


	//----- nvinfo : EIATTR_KPARAM_INFO
	.align		4
.L_11:
        /*0018*/ 	.byte	0x04, 0x17
        /*001a*/ 	.short	(.L_13 - .L_12)
.L_12:
        /*001c*/ 	.word	0x00000000
        /*0020*/ 	.short	0x0001
        /*0022*/ 	.short	0x0008
        /*0024*/ 	.byte	0x00, 0xf4, 0x21, 0x00


	//----- nvinfo : EIATTR_KPARAM_INFO
	.align		4
.L_13:
        /*0028*/ 	.byte	0x04, 0x17
        /*002a*/ 	.short	(.L_15 - .L_14)
.L_14:
        /*002c*/ 	.word	0x00000000
        /*0030*/ 	.short	0x0000
        /*0032*/ 	.short	0x0000
        /*0034*/ 	.byte	0x00, 0xf4, 0x21, 0x00


	//----- nvinfo : EIATTR_SPARSE_MMA_MASK
	.align		4
.L_15:
        /*0038*/ 	.byte	0x03, 0x50
        /*003a*/ 	.short	0x0000


	//----- nvinfo : EIATTR_MAXREG_COUNT
	.align		4
        /*003c*/ 	.byte	0x03, 0x1b
        /*003e*/ 	.short	0x00ff


	//----- nvinfo : EIATTR_EXIT_INSTR_OFFSETS
	.align		4
        /*0040*/ 	.byte	0x04, 0x1c
        /*0042*/ 	.short	(.L_17 - .L_16)


	//   ....[0]....
.L_16:
        /*0044*/ 	.word	0x00000100


	//   ....[1]....
        /*0048*/ 	.word	0x00000130


	//----- nvinfo : EIATTR_REQNTID
	.align		4
.L_17:
        /*004c*/ 	.byte	0x04, 0x10
        /*004e*/ 	.short	(.L_19 - .L_18)
.L_18:
        /*0050*/ 	.word	0x00000080
        /*0054*/ 	.word	0x00000001
        /*0058*/ 	.word	0x00000001


	//----- nvinfo : EIATTR_CRS_STACK_SIZE
	.align		4
.L_19:
        /*005c*/ 	.byte	0x04, 0x1e
        /*005e*/ 	.short	(.L_21 - .L_20)
.L_20:
        /*0060*/ 	.word	0x00000000


	//----- nvinfo : EIATTR_CBANK_PARAM_SIZE
	.align		4
.L_21:
        /*0064*/ 	.byte	0x03, 0x19
        /*0066*/ 	.short	0x0014


	//----- nvinfo : EIATTR_PARAM_CBANK
	.align		4
        /*0068*/ 	.byte	0x04, 0x0a
        /*006a*/ 	.short	(.L_23 - .L_22)
	.align		4
.L_22:
        /*006c*/ 	.word	index@(.nv.constant0.triton_poi_fused_mul_0)
        /*0070*/ 	.short	0x0210
        /*0072*/ 	.short	0x0014


	//----- nvinfo : EIATTR_SW_WAR
	.align		4
.L_23:
        /*0074*/ 	.byte	0x04, 0x36
        /*0076*/ 	.short	(.L_25 - .L_24)
.L_24:
        /*0078*/ 	.word	0x00000008
.L_25:


//--------------------- .nv.callgraph             --------------------------
	.section	.nv.callgraph,"",@"SHT_CUDA_CALLGRAPH"
	.align	4
	.sectionentsize	8
	.align		4
        /*0000*/ 	.word	0x00000000
	.align		4
        /*0004*/ 	.word	0xffffffff
	.align		4
        /*0008*/ 	.word	0x00000000
	.align		4
        /*000c*/ 	.word	0xfffffffe
	.align		4
        /*0010*/ 	.word	0x00000000
	.align		4
        /*0014*/ 	.word	0xfffffffd
	.align		4
        /*0018*/ 	.word	0x00000000
	.align		4
        /*001c*/ 	.word	0xfffffffc


//--------------------- .text.triton_poi_fused_mul_0 --------------------------
	.section	.text.triton_poi_fused_mul_0,"ax",@progbits
	.align	128
        .global         triton_poi_fused_mul_0
        .type           triton_poi_fused_mul_0,@function
        .size           triton_poi_fused_mul_0,(.L_x_3 - triton_poi_fused_mul_0)
        .other          triton_poi_fused_mul_0,@"STO_CUDA_ENTRY STV_DEFAULT"
triton_poi_fused_mul_0:
.text.triton_poi_fused_mul_0:
[----:B------:R-:W0:Y:S02]  /*0000*/  LDC R1, c[0x0][0x28] ;  /* 0x00000a00ff017b82 */ /* 0x000e240000000800 */
[----:B------:R-:W1:Y:S01]  /*0010*/  S2R R0, SR_TID.X ;  /* 0x0000000000007919 */ /* 0x000e620000002100 */
[----:B------:R-:W2:Y:S01]  /*0020*/  LDC.64 R4, c[0x0][0x218] ;  /* 0x00008600ff047b82 */ /* 0x000ea20000000a00 */
[----:B------:R-:W-:Y:S01]  /*0030*/  ULDC.64 UR4, c[0x0][0x208] ;  /* 0x0000820000047ab9 */ /* 0x000fe20000000a00 */
[----:B------:R-:W-:Y:S01]  /*0040*/  BSSY B0, `(.L_x_0) ;  /* 0x000000b000007945 */ /* 0x000fe20003800000 */
[----:B------:R-:W3:Y:S01]  /*0050*/  S2R R7, SR_CTAID.X ;  /* 0x0000000000077919 */ /* 0x000ee20000002500 */
[----:B------:R-:W-:Y:S01]  /*0060*/  HFMA2.MMA R2, -RZ, RZ, 0, 0 ;  /* 0x00000000ff027435 */ /* 0x000fe200000001ff */
[----:B-1----:R-:W-:-:S04]  /*0070*/  LOP3.LUT R0, R0, 0x7f, RZ, 0xc0, !PT ;  /* 0x0000007f00007812 */ /* 0x002fc800078ec0ff */
[----:B---3--:R-:W-:-:S04]  /*0080*/  LEA R7, R7, R0, 0x7 ;  /* 0x0000000007077211 */ /* 0x008fc800078e38ff */
[C---:B------:R-:W-:Y:S01]  /*0090*/  ISETP.GE.AND P0, PT, R7.reuse, 0x100, PT ;  /* 0x000001000700780c */ /* 0x040fe20003f06270 */
[----:B--2---:R-:W-:-:S12]  /*00a0*/  IMAD.WIDE R4, R7, 0x4, R4 ;  /* 0x0000000407047825 */ /* 0x004fd800078e0204 */
[----:B------:R-:W-:Y:S05]  /*00b0*/  @P0 BRA `(.L_x_1) ;  /* 0x00000000000c0947 */ /* 0x000fea0003800000 */
[----:B------:R-:W1:Y:S02]  /*00c0*/  LDC.64 R2, c[0x0][0x210] ;  /* 0x00008400ff027b82 */ /* 0x000e640000000a00 */
[----:B-1----:R-:W-:-:S06]  /*00d0*/  IMAD.WIDE R2, R7, 0x4, R2 ;  /* 0x0000000407027825 */ /* 0x002fcc00078e0202 */
[----:B------:R1:W5:Y:S02]  /*00e0*/  LDG.E R2, desc[UR4][R2.64] ;  /* 0x0000000402027981 */ /* 0x000364000c1e1900 */
.L_x_1:
[----:B------:R-:W-:Y:S05]  /*00f0*/  BSYNC B0 ;  /* 0x0000000000007941 */ /* 0x000fea0003800000 */
.L_x_0:
[----:B------:R-:W-:Y:S05]  /*0100*/  @P0 EXIT ;  /* 0x000000000000094d */ /* 0x000fea0003800000 */
[----:B-1---5:R-:W-:-:S05]  /*0110*/  FMUL R3, R2, 4 ;  /* 0x4080000002037820 */ /* 0x022fca0000400000 */
[----:B------:R-:W-:Y:S01]  /*0120*/  STG.E desc[UR4][R4.64], R3 ;  /* 0x0000000304007986 */ /* 0x000fe2000c101904 */
[----:B------:R-:W-:Y:S05]  /*0130*/  EXIT ;  /* 0x000000000000794d */ /* 0x000fea0003800000 */
.L_x_2:
[----:B------:R-:W-:-:S00]  /*0140*/  BRA `(.L_x_2) ;  /* 0xfffffffc00fc7947 */ /* 0x000fc0000383ffff */
[----:B------:R-:W-:-:S00]  /*0150*/  NOP ;  /* 0x0000000000007918 */ /* 0x000fc00000000000 */
        /* <DEDUP_REMOVED lines=10> */
.L_x_3:


//--------------------- .nv.constant0.triton_poi_fused_mul_0 --------------------------
	.section	.nv.constant0.triton_poi_fused_mul_0,"a",@progbits
	.sectionflags	@""
	.align	4
.nv.constant0.triton_poi_fused_mul_0:
	.zero		548
